.version 8.0
.target sm_80
.visible .entry vector_add_loop_kernel(
	.param .u64 param9,
	.param .u64 param10,
	.param .u64 param11,
	.param .u64 param12
) {
	.reg .u32 %r0, %r1, %r2, %r3, %r4, %r5, %r6, %r7, %r8, %r13, %r14, %r15, %r16, %r17, %r18, %r19, %r20, %r21, %r24, %r30, %r33, %r34, %r35, %r36;
	.reg .u64 %rd9, %rd10, %rd11, %rd12, %rd22, %rd26, %rd27, %rd28, %rd29, %rd31, %rd32;
	.reg .pred %p23, %p25;
vector_add_loop_kernel_start:
	ld.param.u64 %rd9, [param9];
	ld.param.u64 %rd10, [param10];
	ld.param.u64 %rd11, [param11];
	ld.param.u64 %rd12, [param12];
	mov.u32 %r0, %ntid.x;
	mov.u32 %r1, %ntid.y;
	mul.lo.s32 %r2, %r0, %r1;
	mov.u32 %r3, %ntid.z;
	mul.lo.s32 %r4, %r2, %r3;
	mov.u32 %r5, %r4;
	mul.lo.s32 %r6, %r1, %r3;
	mul.lo.s32 %r7, %r6, %r0;
	mov.u32 %r8, 2;
	shl.b32 %r13, %r7, %r8;
	mov.u32 %r14, %r13;
	mov.u32 %r15, %ctaid.x;
	mul.lo.s32 %r16, %r15, %r0;
	mov.u32 %r17, %tid.x;
	add.u32 %r18, %r16, %r17;
	mov.u32 %r19, %r18;
	mov.u32 %r20, 2;
	shl.b32 %r21, %r18, %r20;
	mov.u32 %r17, %r21;
block_3_start:
block_4_start:
loop_0_0_start:
	cvt.u64.u32 %rd22, %r19;
	setp.lt.u64 %p23, %rd22, %rd12;
	@!%p23 bra if_2_end;
if_2_start:
	mov.u32 %r24, 1073741823;
	setp.gt.u32 %p25, %r19, %r24;
	@%p25 bra block_4_end;
	cvt.u64.u32 %rd26, %r17;
	add.u64 %rd27, %rd26, %rd11;
	cvt.u64.u32 %rd28, %r17;
	add.u64 %rd29, %rd28, %rd10;
	ld.global.u32 %r30, [%rd29];
	cvt.u64.u32 %rd31, %r17;
	add.u64 %rd32, %rd31, %rd9;
	ld.global.u32 %r33, [%rd32];
	add.u32 %r34, %r30, %r33;
	st.global.u32 [%rd27], %r34;
	add.u32 %r35, %r17, %r14;
	mov.u32 %r17, %r35;
	add.u32 %r36, %r19, %r5;
	mov.u32 %r19, %r36;
	bra loop_0_0_start;
if_2_end:
loop_0_0_end:
	bra block_3_end;
block_4_end:
	trap;
block_3_end:
vector_add_loop_kernel_end:
}



// ===== COMPILED SASS (sm_100) =====

	.target	sm_100

	.elftype	@"ET_EXEC"


//--------------------- .note.nv.tkinfo           --------------------------
	.section	.note.nv.tkinfo,"",@"SHT_NOTE"
	.sectionflags	@"SHF_NOTE_NV_TKINFO"
	.tkinfo
        /*0018*/ 	.word	0x00000002
        /*0030*/ 	.string	""
        /*0030*/ 	.string	"ptxas"
        /*0030*/ 	.string	"Cuda compilation tools, release 13.0, V13.0.88"
        /*0030*/ 	.string	"Build cuda_13.0.r13.0/compiler.36424714_0"
        /*0030*/ 	.string	"-arch sm_100 "



//--------------------- .note.nv.cuinfo           --------------------------
	.section	.note.nv.cuinfo,"",@"SHT_NOTE"
	.sectionflags	@"SHF_NOTE_NV_CUINFO"
        /*0018*/ 	.short	0x0002
        /*001a*/ 	.short	0x0050
        /*001c*/ 	.short	0x0082
	.zero		2


//--------------------- .nv.info                  --------------------------
	.section	.nv.info,"",@"SHT_CUDA_INFO"
	.align	4


	//----- nvinfo : EIATTR_REGCOUNT
	.align		4
        /*0000*/ 	.byte	0x04, 0x2f
        /*0002*/ 	.short	(.L_1 - .L_0)
	.align		4
.L_0:
        /*0004*/ 	.word	index@(vector_add_loop_kernel)
        /*0008*/ 	.word	0x00000012


	//----- nvinfo : EIATTR_FRAME_SIZE
	.align		4
.L_1:
        /*000c*/ 	.byte	0x04, 0x11
        /*000e*/ 	.short	(.L_3 - .L_2)
	.align		4
.L_2:
        /*0010*/ 	.word	index@(vector_add_loop_kernel)
        /*0014*/ 	.word	0x00000000


	//----- nvinfo : EIATTR_MIN_STACK_SIZE
	.align		4
.L_3:
        /*0018*/ 	.byte	0x04, 0x12
        /*001a*/ 	.short	(.L_5 - .L_4)
	.align		4
.L_4:
        /*001c*/ 	.word	index@(vector_add_loop_kernel)
        /*0020*/ 	.word	0x00000000
.L_5:


//--------------------- .nv.compat                --------------------------
	.section	.nv.compat,"",@"SHT_CUDA_COMPAT_INFO"
	.align	4
        /*0000*/ 	.byte	0x02, 0x09, 0x00, 0x00, 0x02, 0x02, 0x01, 0x00, 0x02, 0x05, 0x05, 0x00, 0x03, 0x07, 0x01, 0x01
        /*0010*/ 	.byte	0x02, 0x03, 0x00, 0x00, 0x02, 0x06, 0x01, 0x00, 0x04, 0x0b, 0x08, 0x00, 0x09, 0x00, 0x00, 0x00
        /*0020*/ 	.byte	0x00, 0x00, 0x00, 0x00


//--------------------- .nv.info.vector_add_loop_kernel --------------------------
	.section	.nv.info.vector_add_loop_kernel,"",@"SHT_CUDA_INFO"
	.sectionflags	@""
	.align	4


	//----- nvinfo : EIATTR_CUDA_API_VERSION
	.align		4
        /*0000*/ 	.byte	0x04, 0x37
        /*0002*/ 	.short	(.L_7 - .L_6)
.L_6:
        /*0004*/ 	.word	0x00000082


	//----- nvinfo : EIATTR_KPARAM_INFO
	.align		4
.L_7:
        /*0008*/ 	.byte	0x04, 0x17
        /*000a*/ 	.short	(.L_9 - .L_8)
.L_8:
        /*000c*/ 	.word	0x00000000
        /*0010*/ 	.short	0x0003
        /*0012*/ 	.short	0x0018
        /*0014*/ 	.byte	0x00, 0xf0, 0x21, 0x00


	//----- nvinfo : EIATTR_KPARAM_INFO
	.align		4
.L_9:
        /*0018*/ 	.byte	0x04, 0x17
        /*001a*/ 	.short	(.L_11 - .L_10)
.L_10:
        /*001c*/ 	.word	0x00000000
        /*0020*/ 	.short	0x0002
        /*0022*/ 	.short	0x0010
        /*0024*/ 	.byte	0x00, 0xf0, 0x21, 0x00


	//----- nvinfo : EIATTR_KPARAM_INFO
	.align		4
.L_11:
        /*0028*/ 	.byte	0x04, 0x17
        /*002a*/ 	.short	(.L_13 - .L_12)
.L_12:
        /*002c*/ 	.word	0x00000000
        /*0030*/ 	.short	0x0001
        /*0032*/ 	.short	0x0008
        /*0034*/ 	.byte	0x00, 0xf0, 0x21, 0x00


	//----- nvinfo : EIATTR_KPARAM_INFO
	.align		4
.L_13:
        /*0038*/ 	.byte	0x04, 0x17
        /*003a*/ 	.short	(.L_15 - .L_14)
.L_14:
        /*003c*/ 	.word	0x00000000
        /*0040*/ 	.short	0x0000
        /*0042*/ 	.short	0x0000
        /*0044*/ 	.byte	0x00, 0xf0, 0x21, 0x00


	//----- nvinfo : EIATTR_SPARSE_MMA_MASK
	.align		4
.L_15:
        /*0048*/ 	.byte	0x03, 0x50
        /*004a*/ 	.short	0x0000


	//----- nvinfo : EIATTR_MAXREG_COUNT
	.align		4
        /*004c*/ 	.byte	0x03, 0x1b
        /*004e*/ 	.short	0x00ff


	//----- nvinfo : EIATTR_MERCURY_ISA_VERSION
	.align		4
        /*0050*/ 	.byte	0x03, 0x5f
        /*0052*/ 	.short	0x0101


	//----- nvinfo : EIATTR_VRC_CTA_INIT_COUNT
	.align		4
        /*0054*/ 	.byte	0x02, 0x4a
	.zero		1
	.zero		1


	//----- nvinfo : EIATTR_EXIT_INSTR_OFFSETS
	.align		4
        /*0058*/ 	.byte	0x04, 0x1c
        /*005a*/ 	.short	(.L_17 - .L_16)


	//   ....[0]....
.L_16:
        /*005c*/ 	.word	0x000000f0


	//   ....[1]....
        /*0060*/ 	.word	0x00000290


	//----- nvinfo : EIATTR_CRS_STACK_SIZE
	.align		4
.L_17:
        /*0064*/ 	.byte	0x04, 0x1e
        /*0066*/ 	.short	(.L_19 - .L_18)
.L_18:
        /*0068*/ 	.word	0x00000000


	//----- nvinfo : EIATTR_CBANK_PARAM_SIZE
	.align		4
.L_19:
        /*006c*/ 	.byte	0x03, 0x19
        /*006e*/ 	.short	0x0020


	//----- nvinfo : EIATTR_PARAM_CBANK
	.align		4
        /*0070*/ 	.byte	0x04, 0x0a
        /*0072*/ 	.short	(.L_21 - .L_20)
	.align		4
.L_20:
        /*0074*/ 	.word	index@(.nv.constant0.vector_add_loop_kernel)
        /*0078*/ 	.short	0x0380
        /*007a*/ 	.short	0x0020


	//----- nvinfo : EIATTR_SW_WAR
	.align		4
.L_21:
        /*007c*/ 	.byte	0x04, 0x36
        /*007e*/ 	.short	(.L_23 - .L_22)
.L_22:
        /*0080*/ 	.word	0x00000008
.L_23:


//--------------------- .nv.callgraph             --------------------------
	.section	.nv.callgraph,"",@"SHT_CUDA_CALLGRAPH"
	.align	4
	.sectionentsize	8
	.align		4
        /*0000*/ 	.word	0x00000000
	.align		4
        /*0004*/ 	.word	0xffffffff
	.align		4
        /*0008*/ 	.word	0x00000000
	.align		4
        /*000c*/ 	.word	0xfffffffe
	.align		4
        /*0010*/ 	.word	0x00000000
	.align		4
        /*0014*/ 	.word	0xfffffffd
	.align		4
        /*0018*/ 	.word	0x00000000
	.align		4
        /*001c*/ 	.word	0xfffffffc


//--------------------- .text.vector_add_loop_kernel --------------------------
	.section	.text.vector_add_loop_kernel,"ax",@progbits
	.align	128
        .global         vector_add_loop_kernel
        .type           vector_add_loop_kernel,@function
        .size           vector_add_loop_kernel,(.L_x_4 - vector_add_loop_kernel)
        .other          vector_add_loop_kernel,@"STO_CUDA_ENTRY STV_DEFAULT"
vector_add_loop_kernel:
.text.vector_add_loop_kernel:
[----:B------:R-:W-:Y:S01]  /*0000*/  LDC R1, c[0x0][0x37c] ;  /* 0x0000df00ff017b82 */ /* 0x000fe20000000800 */
[----:B------:R-:W0:Y:S01]  /*0010*/  S2R R3, SR_CTAID.X ;  /* 0x0000000000037919 */ /* 0x000e220000002500 */
[----:B------:R-:W0:Y:S01]  /*0020*/  LDCU UR4, c[0x0][0x360] ;  /* 0x00006c00ff0477ac */ /* 0x000e220008000800 */
[----:B------:R-:W0:Y:S01]  /*0030*/  S2R R0, SR_TID.X ;  /* 0x0000000000007919 */ /* 0x000e220000002100 */
[----:B------:R-:W1:Y:S01]  /*0040*/  LDCU.64 UR6, c[0x0][0x398] ;  /* 0x00007300ff0677ac */ /* 0x000e620008000a00 */
[----:B------:R-:W2:Y:S03]  /*0050*/  LDCU UR5, c[0x0][0x364] ;  /* 0x00006c80ff0577ac */ /* 0x000ea60008000800 */
[----:B------:R-:W2:Y:S01]  /*0060*/  LDC R2, c[0x0][0x368] ;  /* 0x0000da00ff027b82 */ /* 0x000ea20000000800 */
[----:B------:R-:W3:Y:S01]  /*0070*/  LDCU.128 UR12, c[0x0][0x380] ;  /* 0x00007000ff0c77ac */ /* 0x000ee20008000c00 */
[----:B------:R-:W4:Y:S01]  /*0080*/  LDCU.128 UR8, c[0x0][0x390] ;  /* 0x00007200ff0877ac */ /* 0x000f220008000c00 */
[----:B--2---:R-:W-:-:S02]  /*0090*/  IMAD R2, R2, UR5, RZ ;  /* 0x0000000502027c24 */ /* 0x004fc4000f8e02ff */
[----:B0-----:R-:W-:Y:S02]  /*00a0*/  IMAD R3, R3, UR4, R0 ;  /* 0x0000000403037c24 */ /* 0x001fe4000f8e0200 */
[C---:B------:R-:W-:Y:S02]  /*00b0*/  IMAD R0, R2.reuse, UR4, RZ ;  /* 0x0000000402007c24 */ /* 0x040fe4000f8e02ff */
[----:B------:R-:W-:Y:S01]  /*00c0*/  IMAD R8, R2, UR4, RZ ;  /* 0x0000000402087c24 */ /* 0x000fe2000f8e02ff */
[----:B-1----:R-:W-:-:S04]  /*00d0*/  ISETP.GE.U32.AND P0, PT, R3, UR6, PT ;  /* 0x0000000603007c0c */ /* 0x002fc8000bf06070 */
[----:B------:R-:W-:-:S13]  /*00e0*/  ISETP.GE.U32.AND.EX P0, PT, RZ, UR7, PT, P0 ;  /* 0x00000007ff007c0c */ /* 0x000fda000bf06100 */
[----:B---34-:R-:W-:Y:S05]  /*00f0*/  @P0 EXIT ;  /* 0x000000000000094d */ /* 0x018fea0003800000 */
[----:B------:R-:W0:Y:S01]  /*0100*/  LDC.64 R14, c[0x0][0x358] ;  /* 0x0000d600ff0e7b82 */ /* 0x000e220000000a00 */
[----:B------:R-:W-:Y:S01]  /*0110*/  BSSY.RECONVERGENT B0, `(.L_x_0) ;  /* 0x0000019000007945 */ /* 0x000fe20003800200 */
[----:B------:R-:W-:Y:S02]  /*0120*/  IMAD.SHL.U32 R9, R3, 0x4, RZ ;  /* 0x0000000403097824 */ /* 0x000fe400078e00ff */
[----:B------:R-:W-:-:S07]  /*0130*/  IMAD.MOV.U32 R11, RZ, RZ, R3 ;  /* 0x000000ffff0b7224 */ /* 0x000fce00078e0003 */
.L_x_2:
[----:B------:R-:W-:-:S13]  /*0140*/  ISETP.GT.U32.AND P0, PT, R11, 0x3fffffff, PT ;  /* 0x3fffffff0b00780c */ /* 0x000fda0003f04070 */
[----:B-1----:R-:W-:Y:S05]  /*0150*/  @P0 BRA `(.L_x_1) ;  /* 0x0000000000500947 */ /* 0x002fea0003800000 */
[C---:B0-----:R-:W-:Y:S02]  /*0160*/  R2UR UR4, R14.reuse ;  /* 0x000000000e0472ca */ /* 0x041fe400000e0000 */
[C---:B------:R-:W-:Y:S02]  /*0170*/  R2UR UR5, R15.reuse ;  /* 0x000000000f0572ca */ /* 0x040fe400000e0000 */
[----:B------:R-:W-:Y:S02]  /*0180*/  R2UR UR6, R14 ;  /* 0x000000000e0672ca */ /* 0x000fe400000e0000 */
[----:B------:R-:W-:Y:S02]  /*0190*/  R2UR UR7, R15 ;  /* 0x000000000f0772ca */ /* 0x000fe400000e0000 */
[C---:B------:R-:W-:Y:S02]  /*01a0*/  IADD3 R4, P1, PT, R9.reuse, UR12, RZ ;  /* 0x0000000c09047c10 */ /* 0x040fe4000ff3e0ff */
[----:B------:R-:W-:-:S03]  /*01b0*/  IADD3 R2, P0, PT, R9, UR14, RZ ;  /* 0x0000000e09027c10 */ /* 0x000fc6000ff1e0ff */
[----:B------:R-:W-:Y:S02]  /*01c0*/  IMAD.X R5, RZ, RZ, UR13, P1 ;  /* 0x0000000dff057e24 */ /* 0x000fe400088e06ff */
[----:B------:R-:W-:-:S04]  /*01d0*/  IMAD.X R3, RZ, RZ, UR15, P0 ;  /* 0x0000000fff037e24 */ /* 0x000fc800080e06ff */
[----:B------:R-:W2:Y:S04]  /*01e0*/  LDG.E R5, desc[UR6][R4.64] ;  /* 0x0000000604057981 */ /* 0x000ea8000c1e1900 */
[----:B------:R-:W2:Y:S01]  /*01f0*/  LDG.E R2, desc[UR4][R2.64] ;  /* 0x0000000402027981 */ /* 0x000ea2000c1e1900 */
[----:B------:R-:W-:Y:S01]  /*0200*/  IADD3 R6, P0, PT, R9, UR8, RZ ;  /* 0x0000000809067c10 */ /* 0x000fe2000ff1e0ff */
[----:B------:R-:W-:-:S04]  /*0210*/  IMAD.IADD R11, R0, 0x1, R11 ;  /* 0x00000001000b7824 */ /* 0x000fc800078e020b */
[----:B------:R-:W-:Y:S01]  /*0220*/  IMAD.X R7, RZ, RZ, UR9, P0 ;  /* 0x00000009ff077e24 */ /* 0x000fe200080e06ff */
[----:B------:R-:W-:-:S04]  /*0230*/  ISETP.GE.U32.AND P0, PT, R11, UR10, PT ;  /* 0x0000000a0b007c0c */ /* 0x000fc8000bf06070 */
[----:B------:R-:W-:Y:S01]  /*0240*/  ISETP.GE.U32.AND.EX P0, PT, RZ, UR11, PT, P0 ;  /* 0x0000000bff007c0c */ /* 0x000fe2000bf06100 */
[----:B------:R-:W-:Y:S02]  /*0250*/  IMAD R9, R8, 0x4, R9 ;  /* 0x0000000408097824 */ /* 0x000fe400078e0209 */
[----:B--2---:R-:W-:-:S05]  /*0260*/  IMAD.IADD R13, R2, 0x1, R5 ;  /* 0x00000001020d7824 */ /* 0x004fca00078e0205 */
[----:B------:R1:W-:Y:S05]  /*0270*/  STG.E desc[UR4][R6.64], R13 ;  /* 0x0000000d06007986 */ /* 0x0003ea000c101904 */
[----:B------:R-:W-:Y:S05]  /*0280*/  @!P0 BRA `(.L_x_2) ;  /* 0xfffffffc00ac8947 */ /* 0x000fea000383ffff */
[----:B------:R-:W-:Y:S05]  /*0290*/  EXIT ;  /* 0x000000000000794d */ /* 0x000fea0003800000 */
.L_x_1:
[----:B------:R-:W-:Y:S05]  /*02a0*/  BSYNC.RECONVERGENT B0 ;  /* 0x0000000000007941 */ /* 0x000fea0003800200 */
.L_x_0:
[----:B0-----:R-:W-:Y:S05]  /*02b0*/  BPT.TRAP 0x1 ;  /* 0x000000040000795c */ /* 0x001fea0000300000 */
.L_x_3:
[----:B------:R-:W-:-:S00]  /*02c0*/  BRA `(.L_x_3) ;  /* 0xfffffffc00fc7947 */ /* 0x000fc0000383ffff */
[----:B------:R-:W-:-:S00]  /*02d0*/  NOP ;  /* 0x0000000000007918 */ /* 0x000fc00000000000 */
        /* <DEDUP_REMOVED lines=10> */
.L_x_4:


//--------------------- .nv.shared.reserved.0     --------------------------
	.section	.nv.shared.reserved.0,"aw",@nobits
	.weak		__nv_reservedSMEM_offset_0_alias
	.size		__nv_reservedSMEM_offset_0_alias, 0, 64
	.other		__nv_reservedSMEM_offset_0_alias,@"STO_CUDA_RESERVED_SHARED STV_DEFAULT"
__nv_reservedSMEM_offset_0_alias:
	.zero		0
	.zero		64


//--------------------- .nv.constant0.vector_add_loop_kernel --------------------------
	.section	.nv.constant0.vector_add_loop_kernel,"a",@progbits
	.sectionflags	@""
	.align	4
.nv.constant0.vector_add_loop_kernel:
	.zero		928


//--------------------- SYMBOLS --------------------------

	.type		.nv.reservedSmem.offset0,@object
	.size		.nv.reservedSmem.offset0,0x4
